//
// Generated by NVIDIA NVVM Compiler
//
// Compiler Build ID: CL-36424714
// Cuda compilation tools, release 13.0, V13.0.88
// Based on NVVM 20.0.0
//

.version 9.0
.target sm_100
.address_size 64

	// .globl	_Z13invert_kernelPhii

.visible .entry _Z13invert_kernelPhii(
	.param .u64 .ptr .align 1 _Z13invert_kernelPhii_param_0,
	.param .u32 _Z13invert_kernelPhii_param_1,
	.param .u32 _Z13invert_kernelPhii_param_2
)
{
	.reg .pred 	%p<7>;
	.reg .b16 	%rs<31>;
	.reg .b32 	%r<39>;
	.reg .b64 	%rd<11>;

	ld.param.u64 	%rd2, [_Z13invert_kernelPhii_param_0];
	ld.param.u32 	%r17, [_Z13invert_kernelPhii_param_1];
	ld.param.u32 	%r18, [_Z13invert_kernelPhii_param_2];
	cvta.to.global.u64 	%rd1, %rd2;
	mov.u32 	%r19, %ntid.x;
	mov.u32 	%r20, %ctaid.x;
	mov.u32 	%r21, %tid.x;
	mad.lo.s32 	%r37, %r19, %r20, %r21;
	mov.u32 	%r22, %nctaid.x;
	mul.lo.s32 	%r2, %r19, %r22;
	mul.lo.s32 	%r3, %r18, %r17;
	setp.ge.s32 	%p1, %r37, %r3;
	@%p1 bra 	$L__BB0_7;
	add.s32 	%r23, %r37, %r2;
	max.s32 	%r24, %r3, %r23;
	setp.lt.s32 	%p2, %r23, %r3;
	selp.u32 	%r25, 1, 0, %p2;
	add.s32 	%r26, %r23, %r25;
	sub.s32 	%r27, %r24, %r26;
	div.u32 	%r28, %r27, %r2;
	add.s32 	%r4, %r28, %r25;
	and.b32  	%r29, %r4, 3;
	setp.eq.s32 	%p3, %r29, 3;
	@%p3 bra 	$L__BB0_4;
	shl.b32 	%r35, %r37, 2;
	shl.b32 	%r6, %r2, 2;
	add.s32 	%r30, %r4, 1;
	and.b32  	%r31, %r30, 3;
	neg.s32 	%r34, %r31;
$L__BB0_3:
	.pragma "nounroll";
	cvt.s64.s32 	%rd3, %r35;
	add.s64 	%rd4, %rd1, %rd3;
	ld.global.u8 	%rs1, [%rd4];
	not.b16 	%rs2, %rs1;
	st.global.u8 	[%rd4], %rs2;
	ld.global.u8 	%rs3, [%rd4+1];
	not.b16 	%rs4, %rs3;
	st.global.u8 	[%rd4+1], %rs4;
	ld.global.u8 	%rs5, [%rd4+2];
	not.b16 	%rs6, %rs5;
	st.global.u8 	[%rd4+2], %rs6;
	add.s32 	%r37, %r37, %r2;
	add.s32 	%r35, %r35, %r6;
	add.s32 	%r34, %r34, 1;
	setp.ne.s32 	%p4, %r34, 0;
	@%p4 bra 	$L__BB0_3;
$L__BB0_4:
	setp.lt.u32 	%p5, %r4, 3;
	@%p5 bra 	$L__BB0_7;
	mul.wide.s32 	%rd7, %r2, 4;
	shl.b32 	%r33, %r2, 2;
$L__BB0_6:
	shl.b32 	%r32, %r37, 2;
	cvt.s64.s32 	%rd5, %r32;
	add.s64 	%rd6, %rd1, %rd5;
	ld.global.u8 	%rs7, [%rd6];
	not.b16 	%rs8, %rs7;
	st.global.u8 	[%rd6], %rs8;
	ld.global.u8 	%rs9, [%rd6+1];
	not.b16 	%rs10, %rs9;
	st.global.u8 	[%rd6+1], %rs10;
	ld.global.u8 	%rs11, [%rd6+2];
	not.b16 	%rs12, %rs11;
	st.global.u8 	[%rd6+2], %rs12;
	add.s64 	%rd8, %rd6, %rd7;
	ld.global.u8 	%rs13, [%rd8];
	not.b16 	%rs14, %rs13;
	st.global.u8 	[%rd8], %rs14;
	ld.global.u8 	%rs15, [%rd8+1];
	not.b16 	%rs16, %rs15;
	st.global.u8 	[%rd8+1], %rs16;
	ld.global.u8 	%rs17, [%rd8+2];
	not.b16 	%rs18, %rs17;
	st.global.u8 	[%rd8+2], %rs18;
	add.s64 	%rd9, %rd8, %rd7;
	ld.global.u8 	%rs19, [%rd9];
	not.b16 	%rs20, %rs19;
	st.global.u8 	[%rd9], %rs20;
	ld.global.u8 	%rs21, [%rd9+1];
	not.b16 	%rs22, %rs21;
	st.global.u8 	[%rd9+1], %rs22;
	ld.global.u8 	%rs23, [%rd9+2];
	not.b16 	%rs24, %rs23;
	st.global.u8 	[%rd9+2], %rs24;
	add.s64 	%rd10, %rd9, %rd7;
	ld.global.u8 	%rs25, [%rd10];
	not.b16 	%rs26, %rs25;
	st.global.u8 	[%rd10], %rs26;
	ld.global.u8 	%rs27, [%rd10+1];
	not.b16 	%rs28, %rs27;
	st.global.u8 	[%rd10+1], %rs28;
	ld.global.u8 	%rs29, [%rd10+2];
	not.b16 	%rs30, %rs29;
	st.global.u8 	[%rd10+2], %rs30;
	add.s32 	%r37, %r33, %r37;
	setp.lt.s32 	%p6, %r37, %r3;
	@%p6 bra 	$L__BB0_6;
$L__BB0_7:
	ret;

}


// ===== COMPILED SASS (sm_100) =====

	.target	sm_100

	.elftype	@"ET_EXEC"


//--------------------- .note.nv.tkinfo           --------------------------
	.section	.note.nv.tkinfo,"",@"SHT_NOTE"
	.sectionflags	@"SHF_NOTE_NV_TKINFO"
	.tkinfo
        /*0018*/ 	.word	0x00000002
        /*0030*/ 	.string	""
        /*0030*/ 	.string	"ptxas"
        /*0030*/ 	.string	"Cuda compilation tools, release 13.0, V13.0.88"
        /*0030*/ 	.string	"Build cuda_13.0.r13.0/compiler.36424714_0"
        /*0030*/ 	.string	"-arch sm_100 -m 64 "



//--------------------- .note.nv.cuinfo           --------------------------
	.section	.note.nv.cuinfo,"",@"SHT_NOTE"
	.sectionflags	@"SHF_NOTE_NV_CUINFO"
        /*0018*/ 	.short	0x0002
        /*001a*/ 	.short	0x0064
        /*001c*/ 	.short	0x0082
	.zero		2


//--------------------- .nv.info                  --------------------------
	.section	.nv.info,"",@"SHT_CUDA_INFO"
	.align	4


	//----- nvinfo : EIATTR_REGCOUNT
	.align		4
        /*0000*/ 	.byte	0x04, 0x2f
        /*0002*/ 	.short	(.L_1 - .L_0)
	.align		4
.L_0:
        /*0004*/ 	.word	index@(_Z13invert_kernelPhii)
        /*0008*/ 	.word	0x00000018


	//----- nvinfo : EIATTR_FRAME_SIZE
	.align		4
.L_1:
        /*000c*/ 	.byte	0x04, 0x11
        /*000e*/ 	.short	(.L_3 - .L_2)
	.align		4
.L_2:
        /*0010*/ 	.word	index@(_Z13invert_kernelPhii)
        /*0014*/ 	.word	0x00000000


	//----- nvinfo : EIATTR_MIN_STACK_SIZE
	.align		4
.L_3:
        /*0018*/ 	.byte	0x04, 0x12
        /*001a*/ 	.short	(.L_5 - .L_4)
	.align		4
.L_4:
        /*001c*/ 	.word	index@(_Z13invert_kernelPhii)
        /*0020*/ 	.word	0x00000000
.L_5:


//--------------------- .nv.compat                --------------------------
	.section	.nv.compat,"",@"SHT_CUDA_COMPAT_INFO"
	.align	4
        /*0000*/ 	.byte	0x02, 0x09, 0x00, 0x00, 0x02, 0x02, 0x01, 0x00, 0x02, 0x05, 0x05, 0x00, 0x03, 0x07, 0x01, 0x01
        /*0010*/ 	.byte	0x02, 0x03, 0x00, 0x00, 0x02, 0x06, 0x01, 0x00, 0x04, 0x0b, 0x08, 0x00, 0x09, 0x00, 0x00, 0x00
        /*0020*/ 	.byte	0x00, 0x00, 0x00, 0x00


//--------------------- .nv.info._Z13invert_kernelPhii --------------------------
	.section	.nv.info._Z13invert_kernelPhii,"",@"SHT_CUDA_INFO"
	.sectionflags	@""
	.align	4


	//----- nvinfo : EIATTR_CUDA_API_VERSION
	.align		4
        /*0000*/ 	.byte	0x04, 0x37
        /*0002*/ 	.short	(.L_7 - .L_6)
.L_6:
        /*0004*/ 	.word	0x00000082


	//----- nvinfo : EIATTR_KPARAM_INFO
	.align		4
.L_7:
        /*0008*/ 	.byte	0x04, 0x17
        /*000a*/ 	.short	(.L_9 - .L_8)
.L_8:
        /*000c*/ 	.word	0x00000000
        /*0010*/ 	.short	0x0002
        /*0012*/ 	.short	0x000c
        /*0014*/ 	.byte	0x00, 0xf0, 0x11, 0x00


	//----- nvinfo : EIATTR_KPARAM_INFO
	.align		4
.L_9:
        /*0018*/ 	.byte	0x04, 0x17
        /*001a*/ 	.short	(.L_11 - .L_10)
.L_10:
        /*001c*/ 	.word	0x00000000
        /*0020*/ 	.short	0x0001
        /*0022*/ 	.short	0x0008
        /*0024*/ 	.byte	0x00, 0xf0, 0x11, 0x00


	//----- nvinfo : EIATTR_KPARAM_INFO
	.align		4
.L_11:
        /*0028*/ 	.byte	0x04, 0x17
        /*002a*/ 	.short	(.L_13 - .L_12)
.L_12:
        /*002c*/ 	.word	0x00000000
        /*0030*/ 	.short	0x0000
        /*0032*/ 	.short	0x0000
        /*0034*/ 	.byte	0x00, 0xf5, 0x21, 0x00


	//----- nvinfo : EIATTR_SPARSE_MMA_MASK
	.align		4
.L_13:
        /*0038*/ 	.byte	0x03, 0x50
        /*003a*/ 	.short	0x0000


	//----- nvinfo : EIATTR_MAXREG_COUNT
	.align		4
        /*003c*/ 	.byte	0x03, 0x1b
        /*003e*/ 	.short	0x00ff


	//----- nvinfo : EIATTR_MERCURY_ISA_VERSION
	.align		4
        /*0040*/ 	.byte	0x03, 0x5f
        /*0042*/ 	.short	0x0101


	//----- nvinfo : EIATTR_VRC_CTA_INIT_COUNT
	.align		4
        /*0044*/ 	.byte	0x02, 0x4a
	.zero		1
	.zero		1


	//----- nvinfo : EIATTR_EXIT_INSTR_OFFSETS
	.align		4
        /*0048*/ 	.byte	0x04, 0x1c
        /*004a*/ 	.short	(.L_15 - .L_14)


	//   ....[0]....
.L_14:
        /*004c*/ 	.word	0x000000a0


	//   ....[1]....
        /*0050*/ 	.word	0x00000400


	//   ....[2]....
        /*0054*/ 	.word	0x000006e0


	//----- nvinfo : EIATTR_CRS_STACK_SIZE
	.align		4
.L_15:
        /*0058*/ 	.byte	0x04, 0x1e
        /*005a*/ 	.short	(.L_17 - .L_16)
.L_16:
        /*005c*/ 	.word	0x00000000


	//----- nvinfo : EIATTR_CBANK_PARAM_SIZE
	.align		4
.L_17:
        /*0060*/ 	.byte	0x03, 0x19
        /*0062*/ 	.short	0x0010


	//----- nvinfo : EIATTR_PARAM_CBANK
	.align		4
        /*0064*/ 	.byte	0x04, 0x0a
        /*0066*/ 	.short	(.L_19 - .L_18)
	.align		4
.L_18:
        /*0068*/ 	.word	index@(.nv.constant0._Z13invert_kernelPhii)
        /*006c*/ 	.short	0x0380
        /*006e*/ 	.short	0x0010


	//----- nvinfo : EIATTR_SW_WAR
	.align		4
.L_19:
        /*0070*/ 	.byte	0x04, 0x36
        /*0072*/ 	.short	(.L_21 - .L_20)
.L_20:
        /*0074*/ 	.word	0x00000008
.L_21:


//--------------------- .nv.callgraph             --------------------------
	.section	.nv.callgraph,"",@"SHT_CUDA_CALLGRAPH"
	.align	4
	.sectionentsize	8
	.align		4
        /*0000*/ 	.word	0x00000000
	.align		4
        /*0004*/ 	.word	0xffffffff
	.align		4
        /*0008*/ 	.word	0x00000000
	.align		4
        /*000c*/ 	.word	0xfffffffe
	.align		4
        /*0010*/ 	.word	0x00000000
	.align		4
        /*0014*/ 	.word	0xfffffffd
	.align		4
        /*0018*/ 	.word	0x00000000
	.align		4
        /*001c*/ 	.word	0xfffffffc


//--------------------- .text._Z13invert_kernelPhii --------------------------
	.section	.text._Z13invert_kernelPhii,"ax",@progbits
	.align	128
        .global         _Z13invert_kernelPhii
        .type           _Z13invert_kernelPhii,@function
        .size           _Z13invert_kernelPhii,(.L_x_5 - _Z13invert_kernelPhii)
        .other          _Z13invert_kernelPhii,@"STO_CUDA_ENTRY STV_DEFAULT"
_Z13invert_kernelPhii:
.text._Z13invert_kernelPhii:
[----:B------:R-:W-:Y:S01]  /*0000*/  LDC R1, c[0x0][0x37c] ;  /* 0x0000df00ff017b82 */ /* 0x000fe20000000800 */
[----:B------:R-:W0:Y:S01]  /*0010*/  S2R R3, SR_CTAID.X ;  /* 0x0000000000037919 */ /* 0x000e220000002500 */
[----:B------:R-:W1:Y:S01]  /*0020*/  LDCU.64 UR4, c[0x0][0x388] ;  /* 0x00007100ff0477ac */ /* 0x000e620008000a00 */
[----:B------:R-:W0:Y:S01]  /*0030*/  S2R R0, SR_TID.X ;  /* 0x0000000000007919 */ /* 0x000e220000002100 */
[----:B------:R-:W0:Y:S04]  /*0040*/  LDCU UR6, c[0x0][0x360] ;  /* 0x00006c00ff0677ac */ /* 0x000e280008000800 */
[----:B------:R-:W2:Y:S01]  /*0050*/  LDC R2, c[0x0][0x370] ;  /* 0x0000dc00ff027b82 */ /* 0x000ea20000000800 */
[----:B-1----:R-:W-:Y:S01]  /*0060*/  UIMAD UR4, UR5, UR4, URZ ;  /* 0x00000004050472a4 */ /* 0x002fe2000f8e02ff */
[----:B0-----:R-:W-:-:S02]  /*0070*/  IMAD R3, R3, UR6, R0 ;  /* 0x0000000603037c24 */ /* 0x001fc4000f8e0200 */
[----:B--2---:R-:W-:-:S03]  /*0080*/  IMAD R0, R2, UR6, RZ ;  /* 0x0000000602007c24 */ /* 0x004fc6000f8e02ff */
[----:B------:R-:W-:-:S13]  /*0090*/  ISETP.GE.AND P0, PT, R3, UR4, PT ;  /* 0x0000000403007c0c */ /* 0x000fda000bf06270 */
[----:B------:R-:W-:Y:S05]  /*00a0*/  @P0 EXIT ;  /* 0x000000000000094d */ /* 0x000fea0003800000 */
[----:B------:R-:W0:Y:S01]  /*00b0*/  I2F.U32.RP R8, R0 ;  /* 0x0000000000087306 */ /* 0x000e220000209000 */
[C---:B------:R-:W-:Y:S01]  /*00c0*/  IMAD.IADD R2, R0.reuse, 0x1, R3 ;  /* 0x0000000100027824 */ /* 0x040fe200078e0203 */
[----:B------:R-:W-:Y:S01]  /*00d0*/  ISETP.NE.U32.AND P2, PT, R0, RZ, PT ;  /* 0x000000ff0000720c */ /* 0x000fe20003f45070 */
[----:B------:R-:W-:Y:S01]  /*00e0*/  IMAD.MOV R9, RZ, RZ, -R0 ;  /* 0x000000ffff097224 */ /* 0x000fe200078e0a00 */
[----:B------:R-:W1:Y:S01]  /*00f0*/  LDCU.64 UR10, c[0x0][0x380] ;  /* 0x00007000ff0a77ac */ /* 0x000e620008000a00 */
[----:B------:R-:W-:Y:S01]  /*0100*/  BSSY.RECONVERGENT B0, `(.L_x_0) ;  /* 0x000002f000007945 */ /* 0x000fe20003800200 */
[C---:B------:R-:W-:Y:S02]  /*0110*/  ISETP.GE.AND P0, PT, R2.reuse, UR4, PT ;  /* 0x0000000402007c0c */ /* 0x040fe4000bf06270 */
[----:B------:R-:W-:Y:S01]  /*0120*/  VIMNMX R7, PT, PT, R2, UR4, !PT ;  /* 0x0000000402077c48 */ /* 0x000fe2000ffe0100 */
[----:B------:R-:W2:Y:S01]  /*0130*/  LDCU.64 UR6, c[0x0][0x358] ;  /* 0x00006b00ff0677ac */ /* 0x000ea20008000a00 */
[----:B------:R-:W-:Y:S01]  /*0140*/  SEL R6, RZ, 0x1, P0 ;  /* 0x00000001ff067807 */ /* 0x000fe20000000000 */
[----:B------:R-:W3:Y:S03]  /*0150*/  LDCU.64 UR8, c[0x0][0x380] ;  /* 0x00007000ff0877ac */ /* 0x000ee60008000a00 */
[----:B------:R-:W-:Y:S01]  /*0160*/  IADD3 R7, PT, PT, R7, -R2, -R6 ;  /* 0x8000000207077210 */ /* 0x000fe20007ffe806 */
[----:B0-----:R-:W0:Y:S02]  /*0170*/  MUFU.RCP R8, R8 ;  /* 0x0000000800087308 */ /* 0x001e240000001000 */
[----:B0-----:R-:W-:-:S06]  /*0180*/  VIADD R4, R8, 0xffffffe ;  /* 0x0ffffffe08047836 */ /* 0x001fcc0000000000 */
[----:B------:R0:W4:Y:S02]  /*0190*/  F2I.FTZ.U32.TRUNC.NTZ R5, R4 ;  /* 0x0000000400057305 */ /* 0x000124000021f000 */
[----:B0-----:R-:W-:Y:S02]  /*01a0*/  IMAD.MOV.U32 R4, RZ, RZ, RZ ;  /* 0x000000ffff047224 */ /* 0x001fe400078e00ff */
[----:B----4-:R-:W-:-:S04]  /*01b0*/  IMAD R9, R9, R5, RZ ;  /* 0x0000000509097224 */ /* 0x010fc800078e02ff */
[----:B------:R-:W-:-:S06]  /*01c0*/  IMAD.HI.U32 R8, R5, R9, R4 ;  /* 0x0000000905087227 */ /* 0x000fcc00078e0004 */
[----:B------:R-:W-:-:S04]  /*01d0*/  IMAD.HI.U32 R5, R8, R7, RZ ;  /* 0x0000000708057227 */ /* 0x000fc800078e00ff */
[----:B------:R-:W-:-:S04]  /*01e0*/  IMAD.MOV R2, RZ, RZ, -R5 ;  /* 0x000000ffff027224 */ /* 0x000fc800078e0a05 */
[----:B------:R-:W-:-:S05]  /*01f0*/  IMAD R7, R0, R2, R7 ;  /* 0x0000000200077224 */ /* 0x000fca00078e0207 */
[----:B------:R-:W-:-:S13]  /*0200*/  ISETP.GE.U32.AND P0, PT, R7, R0, PT ;  /* 0x000000000700720c */ /* 0x000fda0003f06070 */
[----:B------:R-:W-:Y:S02]  /*0210*/  @P0 IMAD.IADD R7, R7, 0x1, -R0 ;  /* 0x0000000107070824 */ /* 0x000fe400078e0a00 */
[----:B------:R-:W-:-:S03]  /*0220*/  @P0 VIADD R5, R5, 0x1 ;  /* 0x0000000105050836 */ /* 0x000fc60000000000 */
[----:B------:R-:W-:-:S13]  /*0230*/  ISETP.GE.U32.AND P1, PT, R7, R0, PT ;  /* 0x000000000700720c */ /* 0x000fda0003f26070 */
[----:B------:R-:W-:Y:S01]  /*0240*/  @P1 VIADD R5, R5, 0x1 ;  /* 0x0000000105051836 */ /* 0x000fe20000000000 */
[----:B------:R-:W-:-:S05]  /*0250*/  @!P2 LOP3.LUT R5, RZ, R0, RZ, 0x33, !PT ;  /* 0x00000000ff05a212 */ /* 0x000fca00078e33ff */
[----:B------:R-:W-:-:S05]  /*0260*/  IMAD.IADD R2, R6, 0x1, R5 ;  /* 0x0000000106027824 */ /* 0x000fca00078e0205 */
[C---:B------:R-:W-:Y:S02]  /*0270*/  LOP3.LUT R4, R2.reuse, 0x3, RZ, 0xc0, !PT ;  /* 0x0000000302047812 */ /* 0x040fe400078ec0ff */
[----:B------:R-:W-:Y:S02]  /*0280*/  ISETP.GE.U32.AND P0, PT, R2, 0x3, PT ;  /* 0x000000030200780c */ /* 0x000fe40003f06070 */
[----:B------:R-:W-:-:S13]  /*0290*/  ISETP.NE.AND P1, PT, R4, 0x3, PT ;  /* 0x000000030400780c */ /* 0x000fda0003f25270 */
[----:B-123--:R-:W-:Y:S05]  /*02a0*/  @!P1 BRA `(.L_x_1) ;  /* 0x0000000000509947 */ /* 0x00efea0003800000 */
[----:B------:R-:W-:Y:S02]  /*02b0*/  VIADD R2, R2, 0x1 ;  /* 0x0000000102027836 */ /* 0x000fe40000000000 */
[----:B------:R-:W-:-:S03]  /*02c0*/  IMAD.SHL.U32 R7, R3, 0x4, RZ ;  /* 0x0000000403077824 */ /* 0x000fc600078e00ff */
[----:B------:R-:W-:-:S05]  /*02d0*/  LOP3.LUT R2, R2, 0x3, RZ, 0xc0, !PT ;  /* 0x0000000302027812 */ /* 0x000fca00078ec0ff */
[----:B------:R-:W-:-:S07]  /*02e0*/  IMAD.MOV R2, RZ, RZ, -R2 ;  /* 0x000000ffff027224 */ /* 0x000fce00078e0a02 */
.L_x_2:
[----:B0-----:R-:W-:-:S04]  /*02f0*/  IADD3 R4, P1, PT, R7, UR8, RZ ;  /* 0x0000000807047c10 */ /* 0x001fc8000ff3e0ff */
[----:B------:R-:W-:-:S05]  /*0300*/  LEA.HI.X.SX32 R5, R7, UR9, 0x1, P1 ;  /* 0x0000000907057c11 */ /* 0x000fca00088f0eff */
[----:B------:R-:W2:Y:S04]  /*0310*/  LDG.E.U8 R6, desc[UR6][R4.64] ;  /* 0x0000000604067981 */ /* 0x000ea8000c1e1100 */
[----:B------:R-:W3:Y:S04]  /*0320*/  LDG.E.U8 R8, desc[UR6][R4.64+0x1] ;  /* 0x0000010604087981 */ /* 0x000ee8000c1e1100 */
[----:B------:R-:W4:Y:S01]  /*0330*/  LDG.E.U8 R10, desc[UR6][R4.64+0x2] ;  /* 0x00000206040a7981 */ /* 0x000f22000c1e1100 */
[----:B------:R-:W-:Y:S02]  /*0340*/  VIADD R2, R2, 0x1 ;  /* 0x0000000102027836 */ /* 0x000fe40000000000 */
[----:B------:R-:W-:-:S02]  /*0350*/  IMAD.IADD R3, R0, 0x1, R3 ;  /* 0x0000000100037824 */ /* 0x000fc400078e0203 */
[----:B------:R-:W-:Y:S01]  /*0360*/  IMAD R7, R0, 0x4, R7 ;  /* 0x0000000400077824 */ /* 0x000fe200078e0207 */
[----:B------:R-:W-:Y:S02]  /*0370*/  ISETP.NE.AND P1, PT, R2, RZ, PT ;  /* 0x000000ff0200720c */ /* 0x000fe40003f25270 */
[----:B--2---:R-:W-:Y:S02]  /*0380*/  LOP3.LUT R9, RZ, R6, RZ, 0x33, !PT ;  /* 0x00000006ff097212 */ /* 0x004fe400078e33ff */
[----:B---3--:R-:W-:-:S03]  /*0390*/  LOP3.LUT R11, RZ, R8, RZ, 0x33, !PT ;  /* 0x00000008ff0b7212 */ /* 0x008fc600078e33ff */
[----:B------:R0:W-:Y:S01]  /*03a0*/  STG.E.U8 desc[UR6][R4.64], R9 ;  /* 0x0000000904007986 */ /* 0x0001e2000c101106 */
[----:B----4-:R-:W-:-:S03]  /*03b0*/  LOP3.LUT R13, RZ, R10, RZ, 0x33, !PT ;  /* 0x0000000aff0d7212 */ /* 0x010fc600078e33ff */
[----:B------:R0:W-:Y:S04]  /*03c0*/  STG.E.U8 desc[UR6][R4.64+0x1], R11 ;  /* 0x0000010b04007986 */ /* 0x0001e8000c101106 */
[----:B------:R0:W-:Y:S01]  /*03d0*/  STG.E.U8 desc[UR6][R4.64+0x2], R13 ;  /* 0x0000020d04007986 */ /* 0x0001e2000c101106 */
[----:B------:R-:W-:Y:S05]  /*03e0*/  @P1 BRA `(.L_x_2) ;  /* 0xfffffffc00c01947 */ /* 0x000fea000383ffff */
.L_x_1:
[----:B------:R-:W-:Y:S05]  /*03f0*/  BSYNC.RECONVERGENT B0 ;  /* 0x0000000000007941 */ /* 0x000fea0003800200 */
.L_x_0:
[----:B------:R-:W-:Y:S05]  /*0400*/  @!P0 EXIT ;  /* 0x000000000000894d */ /* 0x000fea0003800000 */
.L_x_3:
[----:B------:R-:W-:-:S05]  /*0410*/  IMAD.SHL.U32 R2, R3, 0x4, RZ ;  /* 0x0000000403027824 */ /* 0x000fca00078e00ff */
[----:B0-2---:R-:W-:-:S04]  /*0420*/  IADD3 R4, P0, PT, R2, UR10, RZ ;  /* 0x0000000a02047c10 */ /* 0x005fc8000ff1e0ff */
[----:B------:R-:W-:-:S05]  /*0430*/  LEA.HI.X.SX32 R5, R2, UR11, 0x1, P0 ;  /* 0x0000000b02057c11 */ /* 0x000fca00080f0eff */
[----:B------:R-:W2:Y:S04]  /*0440*/  LDG.E.U8 R2, desc[UR6][R4.64] ;  /* 0x0000000604027981 */ /* 0x000ea8000c1e1100 */
[----:B------:R-:W3:Y:S04]  /*0450*/  LDG.E.U8 R6, desc[UR6][R4.64+0x1] ;  /* 0x0000010604067981 */ /* 0x000ee8000c1e1100 */
[----:B------:R-:W4:Y:S01]  /*0460*/  LDG.E.U8 R7, desc[UR6][R4.64+0x2] ;  /* 0x0000020604077981 */ /* 0x000f22000c1e1100 */
[----:B--2---:R-:W-:Y:S02]  /*0470*/  LOP3.LUT R11, RZ, R2, RZ, 0x33, !PT ;  /* 0x00000002ff0b7212 */ /* 0x004fe400078e33ff */
[----:B---3--:R-:W-:-:S03]  /*0480*/  LOP3.LUT R13, RZ, R6, RZ, 0x33, !PT ;  /* 0x00000006ff0d7212 */ /* 0x008fc600078e33ff */
[----:B------:R-:W-:Y:S01]  /*0490*/  STG.E.U8 desc[UR6][R4.64], R11 ;  /* 0x0000000b04007986 */ /* 0x000fe2000c101106 */
[----:B----4-:R-:W-:Y:S01]  /*04a0*/  LOP3.LUT R15, RZ, R7, RZ, 0x33, !PT ;  /* 0x00000007ff0f7212 */ /* 0x010fe200078e33ff */
[----:B------:R-:W-:Y:S02]  /*04b0*/  IMAD.WIDE R6, R0, 0x4, R4 ;  /* 0x0000000400067825 */ /* 0x000fe400078e0204 */
[----:B------:R-:W-:Y:S04]  /*04c0*/  STG.E.U8 desc[UR6][R4.64+0x1], R13 ;  /* 0x0000010d04007986 */ /* 0x000fe8000c101106 */
[----:B------:R0:W-:Y:S04]  /*04d0*/  STG.E.U8 desc[UR6][R4.64+0x2], R15 ;  /* 0x0000020f04007986 */ /* 0x0001e8000c101106 */
[----:B------:R-:W2:Y:S04]  /*04e0*/  LDG.E.U8 R2, desc[UR6][R6.64] ;  /* 0x0000000606027981 */ /* 0x000ea8000c1e1100 */
[----:B------:R-:W3:Y:S04]  /*04f0*/  LDG.E.U8 R8, desc[UR6][R6.64+0x1] ;  /* 0x0000010606087981 */ /* 0x000ee8000c1e1100 */
[----:B------:R-:W4:Y:S01]  /*0500*/  LDG.E.U8 R9, desc[UR6][R6.64+0x2] ;  /* 0x0000020606097981 */ /* 0x000f22000c1e1100 */
[----:B--2---:R-:W-:-:S02]  /*0510*/  LOP3.LUT R17, RZ, R2, RZ, 0x33, !PT ;  /* 0x00000002ff117212 */ /* 0x004fc400078e33ff */
[----:B---3--:R-:W-:-:S03]  /*0520*/  LOP3.LUT R19, RZ, R8, RZ, 0x33, !PT ;  /* 0x00000008ff137212 */ /* 0x008fc600078e33ff */
[----:B------:R-:W-:Y:S01]  /*0530*/  STG.E.U8 desc[UR6][R6.64], R17 ;  /* 0x0000001106007986 */ /* 0x000fe2000c101106 */
[----:B----4-:R-:W-:Y:S01]  /*0540*/  LOP3.LUT R21, RZ, R9, RZ, 0x33, !PT ;  /* 0x00000009ff157212 */ /* 0x010fe200078e33ff */
[----:B------:R-:W-:Y:S02]  /*0550*/  IMAD.WIDE R8, R0, 0x4, R6 ;  /* 0x0000000400087825 */ /* 0x000fe400078e0206 */
[----:B------:R-:W-:Y:S04]  /*0560*/  STG.E.U8 desc[UR6][R6.64+0x1], R19 ;  /* 0x0000011306007986 */ /* 0x000fe8000c101106 */
[----:B------:R1:W-:Y:S04]  /*0570*/  STG.E.U8 desc[UR6][R6.64+0x2], R21 ;  /* 0x0000021506007986 */ /* 0x0003e8000c101106 */
[----:B------:R-:W2:Y:S04]  /*0580*/  LDG.E.U8 R2, desc[UR6][R8.64] ;  /* 0x0000000608027981 */ /* 0x000ea8000c1e1100 */
[----:B0-----:R-:W3:Y:S04]  /*0590*/  LDG.E.U8 R4, desc[UR6][R8.64+0x1] ;  /* 0x0000010608047981 */ /* 0x001ee8000c1e1100 */
[----:B------:R-:W4:Y:S01]  /*05a0*/  LDG.E.U8 R5, desc[UR6][R8.64+0x2] ;  /* 0x0000020608057981 */ /* 0x000f22000c1e1100 */
[----:B--2---:R-:W-:-:S02]  /*05b0*/  LOP3.LUT R11, RZ, R2, RZ, 0x33, !PT ;  /* 0x00000002ff0b7212 */ /* 0x004fc400078e33ff */
[----:B---3--:R-:W-:-:S03]  /*05c0*/  LOP3.LUT R13, RZ, R4, RZ, 0x33, !PT ;  /* 0x00000004ff0d7212 */ /* 0x008fc600078e33ff */
[----:B------:R2:W-:Y:S01]  /*05d0*/  STG.E.U8 desc[UR6][R8.64], R11 ;  /* 0x0000000b08007986 */ /* 0x0005e2000c101106 */
[----:B----4-:R-:W-:Y:S01]  /*05e0*/  LOP3.LUT R15, RZ, R5, RZ, 0x33, !PT ;  /* 0x00000005ff0f7212 */ /* 0x010fe200078e33ff */
[C---:B------:R-:W-:Y:S02]  /*05f0*/  IMAD.WIDE R4, R0.reuse, 0x4, R8 ;  /* 0x0000000400047825 */ /* 0x040fe400078e0208 */
[----:B------:R2:W-:Y:S04]  /*0600*/  STG.E.U8 desc[UR6][R8.64+0x1], R13 ;  /* 0x0000010d08007986 */ /* 0x0005e8000c101106 */
[----:B------:R2:W-:Y:S04]  /*0610*/  STG.E.U8 desc[UR6][R8.64+0x2], R15 ;  /* 0x0000020f08007986 */ /* 0x0005e8000c101106 */
[----:B------:R-:W3:Y:S04]  /*0620*/  LDG.E.U8 R2, desc[UR6][R4.64] ;  /* 0x0000000604027981 */ /* 0x000ee8000c1e1100 */
[----:B-1----:R-:W4:Y:S04]  /*0630*/  LDG.E.U8 R6, desc[UR6][R4.64+0x1] ;  /* 0x0000010604067981 */ /* 0x002f28000c1e1100 */
[----:B------:R-:W5:Y:S01]  /*0640*/  LDG.E.U8 R10, desc[UR6][R4.64+0x2] ;  /* 0x00000206040a7981 */ /* 0x000f62000c1e1100 */
[----:B------:R-:W-:-:S05]  /*0650*/  IMAD R3, R0, 0x4, R3 ;  /* 0x0000000400037824 */ /* 0x000fca00078e0203 */
[----:B------:R-:W-:Y:S02]  /*0660*/  ISETP.GE.AND P0, PT, R3, UR4, PT ;  /* 0x0000000403007c0c */ /* 0x000fe4000bf06270 */
[----:B---3--:R-:W-:Y:S02]  /*0670*/  LOP3.LUT R7, RZ, R2, RZ, 0x33, !PT ;  /* 0x00000002ff077212 */ /* 0x008fe400078e33ff */
[----:B----4-:R-:W-:-:S03]  /*0680*/  LOP3.LUT R17, RZ, R6, RZ, 0x33, !PT ;  /* 0x00000006ff117212 */ /* 0x010fc600078e33ff */
[----:B------:R2:W-:Y:S01]  /*0690*/  STG.E.U8 desc[UR6][R4.64], R7 ;  /* 0x0000000704007986 */ /* 0x0005e2000c101106 */
[----:B-----5:R-:W-:-:S03]  /*06a0*/  LOP3.LUT R19, RZ, R10, RZ, 0x33, !PT ;  /* 0x0000000aff137212 */ /* 0x020fc600078e33ff */
[----:B------:R2:W-:Y:S04]  /*06b0*/  STG.E.U8 desc[UR6][R4.64+0x1], R17 ;  /* 0x0000011104007986 */ /* 0x0005e8000c101106 */
[----:B------:R2:W-:Y:S01]  /*06c0*/  STG.E.U8 desc[UR6][R4.64+0x2], R19 ;  /* 0x0000021304007986 */ /* 0x0005e2000c101106 */
[----:B------:R-:W-:Y:S05]  /*06d0*/  @!P0 BRA `(.L_x_3) ;  /* 0xfffffffc004c8947 */ /* 0x000fea000383ffff */
[----:B------:R-:W-:Y:S05]  /*06e0*/  EXIT ;  /* 0x000000000000794d */ /* 0x000fea0003800000 */
.L_x_4:
[----:B------:R-:W-:-:S00]  /*06f0*/  BRA `(.L_x_4) ;  /* 0xfffffffc00fc7947 */ /* 0x000fc0000383ffff */
[----:B------:R-:W-:-:S00]  /*0700*/  NOP ;  /* 0x0000000000007918 */ /* 0x000fc00000000000 */
[----:B------:R-:W-:-:S00]  /*0710*/  NOP ;  /* 0x0000000000007918 */ /* 0x000fc00000000000 */
[----:B------:R-:W-:-:S00]  /*0720*/  NOP ;  /* 0x0000000000007918 */ /* 0x000fc00000000000 */
[----:B------:R-:W-:-:S00]  /*0730*/  NOP ;  /* 0x0000000000007918 */ /* 0x000fc00000000000 */
[----:B------:R-:W-:-:S00]  /*0740*/  NOP ;  /* 0x0000000000007918 */ /* 0x000fc00000000000 */
[----:B------:R-:W-:-:S00]  /*0750*/  NOP ;  /* 0x0000000000007918 */ /* 0x000fc00000000000 */
[----:B------:R-:W-:-:S00]  /*0760*/  NOP ;  /* 0x0000000000007918 */ /* 0x000fc00000000000 */
[----:B------:R-:W-:-:S00]  /*0770*/  NOP ;  /* 0x0000000000007918 */ /* 0x000fc00000000000 */
.L_x_5:


//--------------------- .nv.shared.reserved.0     --------------------------
	.section	.nv.shared.reserved.0,"aw",@nobits
	.weak		__nv_reservedSMEM_offset_0_alias
	.size		__nv_reservedSMEM_offset_0_alias, 0, 64
	.other		__nv_reservedSMEM_offset_0_alias,@"STO_CUDA_RESERVED_SHARED STV_DEFAULT"
__nv_reservedSMEM_offset_0_alias:
	.zero		0
	.zero		64


//--------------------- .nv.constant0._Z13invert_kernelPhii --------------------------
	.section	.nv.constant0._Z13invert_kernelPhii,"a",@progbits
	.sectionflags	@""
	.align	4
.nv.constant0._Z13invert_kernelPhii:
	.zero		912


//--------------------- SYMBOLS --------------------------

	.type		.nv.reservedSmem.offset0,@object
	.size		.nv.reservedSmem.offset0,0x4
